//
// Generated by NVIDIA NVVM Compiler
//
// Compiler Build ID: CL-36424714
// Cuda compilation tools, release 13.0, V13.0.88
// Based on NVVM 20.0.0
//

.version 9.0
.target sm_100
.address_size 64

	// .globl	_Z11tanh_kernelPKfPfmm

.visible .entry _Z11tanh_kernelPKfPfmm(
	.param .u64 .ptr .align 1 _Z11tanh_kernelPKfPfmm_param_0,
	.param .u64 .ptr .align 1 _Z11tanh_kernelPKfPfmm_param_1,
	.param .u64 _Z11tanh_kernelPKfPfmm_param_2,
	.param .u64 _Z11tanh_kernelPKfPfmm_param_3
)
{
	.reg .pred 	%p<4>;
	.reg .b32 	%r<5>;
	.reg .b32 	%f<17>;
	.reg .b64 	%rd<12>;

	ld.param.u64 	%rd2, [_Z11tanh_kernelPKfPfmm_param_0];
	ld.param.u64 	%rd3, [_Z11tanh_kernelPKfPfmm_param_1];
	ld.param.u64 	%rd4, [_Z11tanh_kernelPKfPfmm_param_2];
	ld.param.u64 	%rd5, [_Z11tanh_kernelPKfPfmm_param_3];
	mov.u32 	%r1, %ctaid.x;
	mov.u32 	%r2, %ntid.x;
	mov.u32 	%r3, %tid.x;
	mad.lo.s32 	%r4, %r1, %r2, %r3;
	cvt.u64.u32 	%rd1, %r4;
	mul.lo.s64 	%rd6, %rd5, %rd4;
	setp.le.u64 	%p1, %rd6, %rd1;
	@%p1 bra 	$L__BB0_2;
	cvta.to.global.u64 	%rd7, %rd2;
	cvta.to.global.u64 	%rd8, %rd3;
	shl.b64 	%rd9, %rd1, 2;
	add.s64 	%rd10, %rd7, %rd9;
	ld.global.f32 	%f1, [%rd10];
	abs.f32 	%f2, %f1;
	mul.f32 	%f3, %f2, 0f4038AA3B;
	ex2.approx.ftz.f32 	%f4, %f3;
	add.f32 	%f5, %f4, 0f3F800000;
	rcp.approx.ftz.f32 	%f6, %f5;
	fma.rn.f32 	%f7, %f6, 0fC0000000, 0f3F800000;
	setp.ge.f32 	%p2, %f2, 0f41102CB4;
	selp.f32 	%f8, 0f3F800000, %f7, %p2;
	copysign.f32 	%f9, %f1, %f8;
	mul.f32 	%f10, %f1, %f1;
	fma.rn.f32 	%f11, %f10, 0f3C80F082, 0fBD563CAE;
	fma.rn.f32 	%f12, %f11, %f10, 0f3E085941;
	fma.rn.f32 	%f13, %f12, %f10, 0fBEAAA9ED;
	fma.rn.f32 	%f14, %f13, %f10, 0f00000000;
	fma.rn.f32 	%f15, %f14, %f1, %f1;
	setp.ge.f32 	%p3, %f2, 0f3F19999A;
	selp.f32 	%f16, %f9, %f15, %p3;
	add.s64 	%rd11, %rd8, %rd9;
	st.global.f32 	[%rd11], %f16;
$L__BB0_2:
	ret;

}


// ===== COMPILED SASS (sm_100) =====

	.target	sm_100

	.elftype	@"ET_EXEC"


//--------------------- .note.nv.tkinfo           --------------------------
	.section	.note.nv.tkinfo,"",@"SHT_NOTE"
	.sectionflags	@"SHF_NOTE_NV_TKINFO"
	.tkinfo
        /*0018*/ 	.word	0x00000002
        /*0030*/ 	.string	""
        /*0030*/ 	.string	"ptxas"
        /*0030*/ 	.string	"Cuda compilation tools, release 13.0, V13.0.88"
        /*0030*/ 	.string	"Build cuda_13.0.r13.0/compiler.36424714_0"
        /*0030*/ 	.string	"-arch sm_100 -m 64 "



//--------------------- .note.nv.cuinfo           --------------------------
	.section	.note.nv.cuinfo,"",@"SHT_NOTE"
	.sectionflags	@"SHF_NOTE_NV_CUINFO"
        /*0018*/ 	.short	0x0002
        /*001a*/ 	.short	0x0064
        /*001c*/ 	.short	0x0082
	.zero		2


//--------------------- .nv.info                  --------------------------
	.section	.nv.info,"",@"SHT_CUDA_INFO"
	.align	4


	//----- nvinfo : EIATTR_REGCOUNT
	.align		4
        /*0000*/ 	.byte	0x04, 0x2f
        /*0002*/ 	.short	(.L_1 - .L_0)
	.align		4
.L_0:
        /*0004*/ 	.word	index@(_Z11tanh_kernelPKfPfmm)
        /*0008*/ 	.word	0x0000000d


	//----- nvinfo : EIATTR_FRAME_SIZE
	.align		4
.L_1:
        /*000c*/ 	.byte	0x04, 0x11
        /*000e*/ 	.short	(.L_3 - .L_2)
	.align		4
.L_2:
        /*0010*/ 	.word	index@(_Z11tanh_kernelPKfPfmm)
        /*0014*/ 	.word	0x00000000


	//----- nvinfo : EIATTR_MIN_STACK_SIZE
	.align		4
.L_3:
        /*0018*/ 	.byte	0x04, 0x12
        /*001a*/ 	.short	(.L_5 - .L_4)
	.align		4
.L_4:
        /*001c*/ 	.word	index@(_Z11tanh_kernelPKfPfmm)
        /*0020*/ 	.word	0x00000000
.L_5:


//--------------------- .nv.compat                --------------------------
	.section	.nv.compat,"",@"SHT_CUDA_COMPAT_INFO"
	.align	4
        /*0000*/ 	.byte	0x02, 0x09, 0x00, 0x00, 0x02, 0x02, 0x01, 0x00, 0x02, 0x05, 0x05, 0x00, 0x03, 0x07, 0x01, 0x01
        /*0010*/ 	.byte	0x02, 0x03, 0x00, 0x00, 0x02, 0x06, 0x01, 0x00, 0x04, 0x0b, 0x08, 0x00, 0x01, 0x00, 0x00, 0x00
        /*0020*/ 	.byte	0x00, 0x00, 0x00, 0x00


//--------------------- .nv.info._Z11tanh_kernelPKfPfmm --------------------------
	.section	.nv.info._Z11tanh_kernelPKfPfmm,"",@"SHT_CUDA_INFO"
	.sectionflags	@""
	.align	4


	//----- nvinfo : EIATTR_CUDA_API_VERSION
	.align		4
        /*0000*/ 	.byte	0x04, 0x37
        /*0002*/ 	.short	(.L_7 - .L_6)
.L_6:
        /*0004*/ 	.word	0x00000082


	//----- nvinfo : EIATTR_KPARAM_INFO
	.align		4
.L_7:
        /*0008*/ 	.byte	0x04, 0x17
        /*000a*/ 	.short	(.L_9 - .L_8)
.L_8:
        /*000c*/ 	.word	0x00000000
        /*0010*/ 	.short	0x0003
        /*0012*/ 	.short	0x0018
        /*0014*/ 	.byte	0x00, 0xf0, 0x21, 0x00


	//----- nvinfo : EIATTR_KPARAM_INFO
	.align		4
.L_9:
        /*0018*/ 	.byte	0x04, 0x17
        /*001a*/ 	.short	(.L_11 - .L_10)
.L_10:
        /*001c*/ 	.word	0x00000000
        /*0020*/ 	.short	0x0002
        /*0022*/ 	.short	0x0010
        /*0024*/ 	.byte	0x00, 0xf0, 0x21, 0x00


	//----- nvinfo : EIATTR_KPARAM_INFO
	.align		4
.L_11:
        /*0028*/ 	.byte	0x04, 0x17
        /*002a*/ 	.short	(.L_13 - .L_12)
.L_12:
        /*002c*/ 	.word	0x00000000
        /*0030*/ 	.short	0x0001
        /*0032*/ 	.short	0x0008
        /*0034*/ 	.byte	0x00, 0xf5, 0x21, 0x00


	//----- nvinfo : EIATTR_KPARAM_INFO
	.align		4
.L_13:
        /*0038*/ 	.byte	0x04, 0x17
        /*003a*/ 	.short	(.L_15 - .L_14)
.L_14:
        /*003c*/ 	.word	0x00000000
        /*0040*/ 	.short	0x0000
        /*0042*/ 	.short	0x0000
        /*0044*/ 	.byte	0x00, 0xf5, 0x21, 0x00


	//----- nvinfo : EIATTR_SPARSE_MMA_MASK
	.align		4
.L_15:
        /*0048*/ 	.byte	0x03, 0x50
        /*004a*/ 	.short	0x0000


	//----- nvinfo : EIATTR_MAXREG_COUNT
	.align		4
        /*004c*/ 	.byte	0x03, 0x1b
        /*004e*/ 	.short	0x00ff


	//----- nvinfo : EIATTR_MERCURY_ISA_VERSION
	.align		4
        /*0050*/ 	.byte	0x03, 0x5f
        /*0052*/ 	.short	0x0101


	//----- nvinfo : EIATTR_VRC_CTA_INIT_COUNT
	.align		4
        /*0054*/ 	.byte	0x02, 0x4a
	.zero		1
	.zero		1


	//----- nvinfo : EIATTR_EXIT_INSTR_OFFSETS
	.align		4
        /*0058*/ 	.byte	0x04, 0x1c
        /*005a*/ 	.short	(.L_17 - .L_16)


	//   ....[0]....
.L_16:
        /*005c*/ 	.word	0x000000d0


	//   ....[1]....
        /*0060*/ 	.word	0x00000290


	//----- nvinfo : EIATTR_CBANK_PARAM_SIZE
	.align		4
.L_17:
        /*0064*/ 	.byte	0x03, 0x19
        /*0066*/ 	.short	0x0020


	//----- nvinfo : EIATTR_PARAM_CBANK
	.align		4
        /*0068*/ 	.byte	0x04, 0x0a
        /*006a*/ 	.short	(.L_19 - .L_18)
	.align		4
.L_18:
        /*006c*/ 	.word	index@(.nv.constant0._Z11tanh_kernelPKfPfmm)
        /*0070*/ 	.short	0x0380
        /*0072*/ 	.short	0x0020


	//----- nvinfo : EIATTR_SW_WAR
	.align		4
.L_19:
        /*0074*/ 	.byte	0x04, 0x36
        /*0076*/ 	.short	(.L_21 - .L_20)
.L_20:
        /*0078*/ 	.word	0x00000008
.L_21:


//--------------------- .nv.callgraph             --------------------------
	.section	.nv.callgraph,"",@"SHT_CUDA_CALLGRAPH"
	.align	4
	.sectionentsize	8
	.align		4
        /*0000*/ 	.word	0x00000000
	.align		4
        /*0004*/ 	.word	0xffffffff
	.align		4
        /*0008*/ 	.word	0x00000000
	.align		4
        /*000c*/ 	.word	0xfffffffe
	.align		4
        /*0010*/ 	.word	0x00000000
	.align		4
        /*0014*/ 	.word	0xfffffffd
	.align		4
        /*0018*/ 	.word	0x00000000
	.align		4
        /*001c*/ 	.word	0xfffffffc


//--------------------- .text._Z11tanh_kernelPKfPfmm --------------------------
	.section	.text._Z11tanh_kernelPKfPfmm,"ax",@progbits
	.align	128
        .global         _Z11tanh_kernelPKfPfmm
        .type           _Z11tanh_kernelPKfPfmm,@function
        .size           _Z11tanh_kernelPKfPfmm,(.L_x_1 - _Z11tanh_kernelPKfPfmm)
        .other          _Z11tanh_kernelPKfPfmm,@"STO_CUDA_ENTRY STV_DEFAULT"
_Z11tanh_kernelPKfPfmm:
.text._Z11tanh_kernelPKfPfmm:
[----:B------:R-:W-:Y:S01]  /*0000*/  LDC R1, c[0x0][0x37c] ;  /* 0x0000df00ff017b82 */ /* 0x000fe20000000800 */
[----:B------:R-:W0:Y:S01]  /*0010*/  S2R R3, SR_TID.X ;  /* 0x0000000000037919 */ /* 0x000e220000002100 */
[----:B------:R-:W1:Y:S06]  /*0020*/  LDCU.128 UR8, c[0x0][0x390] ;  /* 0x00007200ff0877ac */ /* 0x000e6c0008000c00 */
[----:B------:R-:W0:Y:S08]  /*0030*/  S2UR UR7, SR_CTAID.X ;  /* 0x00000000000779c3 */ /* 0x000e300000002500 */
[----:B------:R-:W0:Y:S01]  /*0040*/  LDC R0, c[0x0][0x360] ;  /* 0x0000d800ff007b82 */ /* 0x000e220000000800 */
[----:B-1----:R-:W-:-:S02]  /*0050*/  UIMAD UR6, UR11, UR8, URZ ;  /* 0x000000080b0672a4 */ /* 0x002fc4000f8e02ff */
[----:B------:R-:W-:Y:S02]  /*0060*/  UIMAD.WIDE.U32 UR4, UR10, UR8, URZ ;  /* 0x000000080a0472a5 */ /* 0x000fe4000f8e00ff */
[----:B------:R-:W-:-:S04]  /*0070*/  UIMAD UR6, UR10, UR9, UR6 ;  /* 0x000000090a0672a4 */ /* 0x000fc8000f8e0206 */
[----:B------:R-:W-:-:S06]  /*0080*/  UIADD3 UR5, UPT, UPT, UR5, UR6, URZ ;  /* 0x0000000605057290 */ /* 0x000fcc000fffe0ff */
[----:B------:R-:W-:Y:S02]  /*0090*/  IMAD.U32 R2, RZ, RZ, UR5 ;  /* 0x00000005ff027e24 */ /* 0x000fe4000f8e00ff */
[----:B0-----:R-:W-:-:S05]  /*00a0*/  IMAD R0, R0, UR7, R3 ;  /* 0x0000000700007c24 */ /* 0x001fca000f8e0203 */
[----:B------:R-:W-:-:S04]  /*00b0*/  ISETP.LT.U32.AND P0, PT, R0, UR4, PT ;  /* 0x0000000400007c0c */ /* 0x000fc8000bf01070 */
[----:B------:R-:W-:-:S13]  /*00c0*/  ISETP.GT.U32.AND.EX P0, PT, R2, RZ, PT, P0 ;  /* 0x000000ff0200720c */ /* 0x000fda0003f04100 */
[----:B------:R-:W-:Y:S05]  /*00d0*/  @!P0 EXIT ;  /* 0x000000000000894d */ /* 0x000fea0003800000 */
[----:B------:R-:W0:Y:S01]  /*00e0*/  LDCU.128 UR8, c[0x0][0x380] ;  /* 0x00007000ff0877ac */ /* 0x000e220008000c00 */
[----:B------:R-:W-:Y:S01]  /*00f0*/  IMAD.SHL.U32 R9, R0, 0x4, RZ ;  /* 0x0000000400097824 */ /* 0x000fe200078e00ff */
[----:B------:R-:W-:Y:S01]  /*0100*/  SHF.R.U32.HI R10, RZ, 0x1e, R0 ;  /* 0x0000001eff0a7819 */ /* 0x000fe20000011600 */
[----:B------:R-:W1:Y:S03]  /*0110*/  LDCU.64 UR4, c[0x0][0x358] ;  /* 0x00006b00ff0477ac */ /* 0x000e660008000a00 */
[----:B0-----:R-:W-:-:S04]  /*0120*/  IADD3 R2, P0, PT, R9, UR8, RZ ;  /* 0x0000000809027c10 */ /* 0x001fc8000ff1e0ff */
[----:B------:R-:W-:-:S05]  /*0130*/  IADD3.X R3, PT, PT, R10, UR9, RZ, P0, !PT ;  /* 0x000000090a037c10 */ /* 0x000fca00087fe4ff */
[----:B-1----:R-:W2:Y:S01]  /*0140*/  LDG.E R4, desc[UR4][R2.64] ;  /* 0x0000000402047981 */ /* 0x002ea2000c1e1900 */
[----:B------:R-:W-:Y:S01]  /*0150*/  HFMA2 R8, -RZ, RZ, 1.125, -9232 ;  /* 0x3c80f082ff087431 */ /* 0x000fe200000001ff */
[----:B------:R-:W-:Y:S01]  /*0160*/  MOV R6, 0x3f800000 ;  /* 0x3f80000000067802 */ /* 0x000fe20000000f00 */
[C---:B--2---:R-:W-:Y:S01]  /*0170*/  FMUL R0, |R4|.reuse, 2.8853900432586669922 ;  /* 0x4038aa3b04007820 */ /* 0x044fe20000400200 */
[C---:B------:R-:W-:Y:S01]  /*0180*/  FMUL R7, R4.reuse, R4 ;  /* 0x0000000404077220 */ /* 0x040fe20000400000 */
[C---:B------:R-:W-:Y:S02]  /*0190*/  FSETP.GE.AND P0, PT, |R4|.reuse, 0.60000002384185791016, PT ;  /* 0x3f19999a0400780b */ /* 0x040fe40003f06200 */
[----:B------:R-:W-:Y:S01]  /*01a0*/  FSETP.GE.AND P1, PT, |R4|, 9.010913848876953125, PT ;  /* 0x41102cb40400780b */ /* 0x000fe20003f26200 */
[C---:B------:R-:W-:Y:S01]  /*01b0*/  FFMA R8, R7.reuse, R8, -0.052303962409496307373 ;  /* 0xbd563cae07087423 */ /* 0x040fe20000000008 */
[----:B------:R-:W0:Y:S03]  /*01c0*/  MUFU.EX2 R0, R0 ;  /* 0x0000000000007308 */ /* 0x000e260000000800 */
[----:B------:R-:W-:Y:S01]  /*01d0*/  FFMA R8, R7, R8, 0.1331529766321182251 ;  /* 0x3e08594107087423 */ /* 0x000fe20000000008 */
[----:B0-----:R-:W-:-:S03]  /*01e0*/  FADD R5, R0, 1 ;  /* 0x3f80000000057421 */ /* 0x001fc60000000000 */
[----:B------:R-:W-:-:S04]  /*01f0*/  FFMA R0, R7, R8, -0.33332768082618713379 ;  /* 0xbeaaa9ed07007423 */ /* 0x000fc80000000008 */
[----:B------:R-:W-:Y:S01]  /*0200*/  FFMA R7, R7, R0, RZ ;  /* 0x0000000007077223 */ /* 0x000fe200000000ff */
[----:B------:R-:W0:Y:S02]  /*0210*/  MUFU.RCP R5, R5 ;  /* 0x0000000500057308 */ /* 0x000e240000001000 */
[----:B0-----:R-:W-:-:S05]  /*0220*/  FFMA R6, R5, -2, R6 ;  /* 0xc000000005067823 */ /* 0x001fca0000000006 */
[----:B------:R-:W-:Y:S02]  /*0230*/  FSEL R3, R6, 1, !P1 ;  /* 0x3f80000006037808 */ /* 0x000fe40004800000 */
[----:B------:R-:W-:Y:S02]  /*0240*/  IADD3 R2, P1, PT, R9, UR10, RZ ;  /* 0x0000000a09027c10 */ /* 0x000fe4000ff3e0ff */
[--C-:B------:R-:W-:Y:S01]  /*0250*/  LOP3.LUT R5, R3, 0x80000000, R4.reuse, 0xb8, !PT ;  /* 0x8000000003057812 */ /* 0x100fe200078eb804 */
[----:B------:R-:W-:Y:S01]  /*0260*/  @!P0 FFMA R5, R4, R7, R4 ;  /* 0x0000000704058223 */ /* 0x000fe20000000004 */
[----:B------:R-:W-:-:S05]  /*0270*/  IADD3.X R3, PT, PT, R10, UR11, RZ, P1, !PT ;  /* 0x0000000b0a037c10 */ /* 0x000fca0008ffe4ff */
[----:B------:R-:W-:Y:S01]  /*0280*/  STG.E desc[UR4][R2.64], R5 ;  /* 0x0000000502007986 */ /* 0x000fe2000c101904 */
[----:B------:R-:W-:Y:S05]  /*0290*/  EXIT ;  /* 0x000000000000794d */ /* 0x000fea0003800000 */
.L_x_0:
[----:B------:R-:W-:-:S00]  /*02a0*/  BRA `(.L_x_0) ;  /* 0xfffffffc00fc7947 */ /* 0x000fc0000383ffff */
[----:B------:R-:W-:-:S00]  /*02b0*/  NOP ;  /* 0x0000000000007918 */ /* 0x000fc00000000000 */
        /* <DEDUP_REMOVED lines=12> */
.L_x_1:


//--------------------- .nv.shared.reserved.0     --------------------------
	.section	.nv.shared.reserved.0,"aw",@nobits
	.weak		__nv_reservedSMEM_offset_0_alias
	.size		__nv_reservedSMEM_offset_0_alias, 0, 64
	.other		__nv_reservedSMEM_offset_0_alias,@"STO_CUDA_RESERVED_SHARED STV_DEFAULT"
__nv_reservedSMEM_offset_0_alias:
	.zero		0
	.zero		64


//--------------------- .nv.constant0._Z11tanh_kernelPKfPfmm --------------------------
	.section	.nv.constant0._Z11tanh_kernelPKfPfmm,"a",@progbits
	.sectionflags	@""
	.align	4
.nv.constant0._Z11tanh_kernelPKfPfmm:
	.zero		928


//--------------------- SYMBOLS --------------------------

	.type		.nv.reservedSmem.offset0,@object
	.size		.nv.reservedSmem.offset0,0x4
